//
// Generated by NVIDIA NVVM Compiler
//
// Compiler Build ID: CL-36424714
// Cuda compilation tools, release 13.0, V13.0.88
// Based on NVVM 20.0.0
//

.version 9.0
.target sm_100
.address_size 64

	// .globl	gather_float4

.visible .entry gather_float4(
	.param .u64 .ptr .align 1 gather_float4_param_0,
	.param .u64 .ptr .align 1 gather_float4_param_1,
	.param .u64 .ptr .align 1 gather_float4_param_2
)
{
	.reg .b32 	%r<7>;
	.reg .b32 	%f<5>;
	.reg .b64 	%rd<12>;

	ld.param.u64 	%rd2, [gather_float4_param_0];
	ld.param.u64 	%rd3, [gather_float4_param_1];
	ld.param.u64 	%rd4, [gather_float4_param_2];
	cvta.to.global.u64 	%rd5, %rd2;
	cvta.to.global.u64 	%rd6, %rd3;
	mov.u32 	%r2, %ctaid.x;
	mul.wide.u32 	%rd7, %r2, 4;
	add.s64 	%rd1, %rd4, %rd7;
	// begin inline asm
	ld.global.nc.s32 %r1, [%rd1];
	// end inline asm
	mov.u32 	%r3, %ntid.x;
	mov.u32 	%r4, %tid.x;
	mad.lo.s32 	%r5, %r2, %r3, %r4;
	mul.wide.u32 	%rd8, %r5, 16;
	add.s64 	%rd9, %rd5, %rd8;
	mad.lo.s32 	%r6, %r1, %r3, %r4;
	mul.wide.u32 	%rd10, %r6, 16;
	add.s64 	%rd11, %rd6, %rd10;
	ld.global.nc.v4.f32 	{%f1, %f2, %f3, %f4}, [%rd11];
	st.global.v4.f32 	[%rd9], {%f1, %f2, %f3, %f4};
	ret;

}
	// .globl	gather_double4
.visible .entry gather_double4(
	.param .u64 .ptr .align 1 gather_double4_param_0,
	.param .u64 .ptr .align 1 gather_double4_param_1,
	.param .u64 .ptr .align 1 gather_double4_param_2
)
{
	.reg .b32 	%r<7>;
	.reg .b64 	%rd<12>;
	.reg .b64 	%fd<5>;

	ld.param.u64 	%rd2, [gather_double4_param_0];
	ld.param.u64 	%rd3, [gather_double4_param_1];
	ld.param.u64 	%rd4, [gather_double4_param_2];
	cvta.to.global.u64 	%rd5, %rd2;
	cvta.to.global.u64 	%rd6, %rd3;
	mov.u32 	%r2, %ctaid.x;
	mul.wide.u32 	%rd7, %r2, 4;
	add.s64 	%rd1, %rd4, %rd7;
	// begin inline asm
	ld.global.nc.s32 %r1, [%rd1];
	// end inline asm
	mov.u32 	%r3, %ntid.x;
	mov.u32 	%r4, %tid.x;
	mad.lo.s32 	%r5, %r2, %r3, %r4;
	mul.wide.u32 	%rd8, %r5, 32;
	add.s64 	%rd9, %rd5, %rd8;
	mad.lo.s32 	%r6, %r1, %r3, %r4;
	mul.wide.u32 	%rd10, %r6, 32;
	add.s64 	%rd11, %rd6, %rd10;
	ld.global.nc.v2.f64 	{%fd1, %fd2}, [%rd11];
	ld.global.nc.v2.f64 	{%fd3, %fd4}, [%rd11+16];
	st.global.v2.f64 	[%rd9], {%fd1, %fd2};
	st.global.v2.f64 	[%rd9+16], {%fd3, %fd4};
	ret;

}


// ===== COMPILED SASS (sm_100) =====

	.target	sm_100

	.elftype	@"ET_EXEC"


//--------------------- .note.nv.tkinfo           --------------------------
	.section	.note.nv.tkinfo,"",@"SHT_NOTE"
	.sectionflags	@"SHF_NOTE_NV_TKINFO"
	.tkinfo
        /*0018*/ 	.word	0x00000002
        /*0030*/ 	.string	""
        /*0030*/ 	.string	"ptxas"
        /*0030*/ 	.string	"Cuda compilation tools, release 13.0, V13.0.88"
        /*0030*/ 	.string	"Build cuda_13.0.r13.0/compiler.36424714_0"
        /*0030*/ 	.string	"-arch sm_100 -m 64 "



//--------------------- .note.nv.cuinfo           --------------------------
	.section	.note.nv.cuinfo,"",@"SHT_NOTE"
	.sectionflags	@"SHF_NOTE_NV_CUINFO"
        /*0018*/ 	.short	0x0002
        /*001a*/ 	.short	0x0064
        /*001c*/ 	.short	0x0082
	.zero		2


//--------------------- .nv.info                  --------------------------
	.section	.nv.info,"",@"SHT_CUDA_INFO"
	.align	4


	//----- nvinfo : EIATTR_REGCOUNT
	.align		4
        /*0000*/ 	.byte	0x04, 0x2f
        /*0002*/ 	.short	(.L_1 - .L_0)
	.align		4
.L_0:
        /*0004*/ 	.word	index@(gather_float4)
        /*0008*/ 	.word	0x00000012


	//----- nvinfo : EIATTR_FRAME_SIZE
	.align		4
.L_1:
        /*000c*/ 	.byte	0x04, 0x11
        /*000e*/ 	.short	(.L_3 - .L_2)
	.align		4
.L_2:
        /*0010*/ 	.word	index@(gather_float4)
        /*0014*/ 	.word	0x00000000


	//----- nvinfo : EIATTR_REGCOUNT
	.align		4
.L_3:
        /*0018*/ 	.byte	0x04, 0x2f
        /*001a*/ 	.short	(.L_5 - .L_4)
	.align		4
.L_4:
        /*001c*/ 	.word	index@(gather_double4)
        /*0020*/ 	.word	0x00000014


	//----- nvinfo : EIATTR_FRAME_SIZE
	.align		4
.L_5:
        /*0024*/ 	.byte	0x04, 0x11
        /*0026*/ 	.short	(.L_7 - .L_6)
	.align		4
.L_6:
        /*0028*/ 	.word	index@(gather_double4)
        /*002c*/ 	.word	0x00000000


	//----- nvinfo : EIATTR_MIN_STACK_SIZE
	.align		4
.L_7:
        /*0030*/ 	.byte	0x04, 0x12
        /*0032*/ 	.short	(.L_9 - .L_8)
	.align		4
.L_8:
        /*0034*/ 	.word	index@(gather_double4)
        /*0038*/ 	.word	0x00000000


	//----- nvinfo : EIATTR_MIN_STACK_SIZE
	.align		4
.L_9:
        /*003c*/ 	.byte	0x04, 0x12
        /*003e*/ 	.short	(.L_11 - .L_10)
	.align		4
.L_10:
        /*0040*/ 	.word	index@(gather_float4)
        /*0044*/ 	.word	0x00000000
.L_11:


//--------------------- .nv.compat                --------------------------
	.section	.nv.compat,"",@"SHT_CUDA_COMPAT_INFO"
	.align	4
        /*0000*/ 	.byte	0x02, 0x09, 0x00, 0x00, 0x02, 0x02, 0x01, 0x00, 0x02, 0x05, 0x05, 0x00, 0x03, 0x07, 0x01, 0x01
        /*0010*/ 	.byte	0x02, 0x03, 0x00, 0x00, 0x02, 0x06, 0x01, 0x00, 0x04, 0x0b, 0x08, 0x00, 0x09, 0x00, 0x00, 0x00
        /*0020*/ 	.byte	0x00, 0x00, 0x00, 0x00


//--------------------- .nv.info.gather_double4   --------------------------
	.section	.nv.info.gather_double4,"",@"SHT_CUDA_INFO"
	.sectionflags	@""
	.align	4


	//----- nvinfo : EIATTR_CUDA_API_VERSION
	.align		4
        /*0000*/ 	.byte	0x04, 0x37
        /*0002*/ 	.short	(.L_13 - .L_12)
.L_12:
        /*0004*/ 	.word	0x00000082


	//----- nvinfo : EIATTR_KPARAM_INFO
	.align		4
.L_13:
        /*0008*/ 	.byte	0x04, 0x17
        /*000a*/ 	.short	(.L_15 - .L_14)
.L_14:
        /*000c*/ 	.word	0x00000000
        /*0010*/ 	.short	0x0002
        /*0012*/ 	.short	0x0010
        /*0014*/ 	.byte	0x00, 0xf5, 0x21, 0x00


	//----- nvinfo : EIATTR_KPARAM_INFO
	.align		4
.L_15:
        /*0018*/ 	.byte	0x04, 0x17
        /*001a*/ 	.short	(.L_17 - .L_16)
.L_16:
        /*001c*/ 	.word	0x00000000
        /*0020*/ 	.short	0x0001
        /*0022*/ 	.short	0x0008
        /*0024*/ 	.byte	0x00, 0xf5, 0x21, 0x00


	//----- nvinfo : EIATTR_KPARAM_INFO
	.align		4
.L_17:
        /*0028*/ 	.byte	0x04, 0x17
        /*002a*/ 	.short	(.L_19 - .L_18)
.L_18:
        /*002c*/ 	.word	0x00000000
        /*0030*/ 	.short	0x0000
        /*0032*/ 	.short	0x0000
        /*0034*/ 	.byte	0x00, 0xf5, 0x21, 0x00


	//----- nvinfo : EIATTR_SPARSE_MMA_MASK
	.align		4
.L_19:
        /*0038*/ 	.byte	0x03, 0x50
        /*003a*/ 	.short	0x0000


	//----- nvinfo : EIATTR_MAXREG_COUNT
	.align		4
        /*003c*/ 	.byte	0x03, 0x1b
        /*003e*/ 	.short	0x00ff


	//----- nvinfo : EIATTR_MERCURY_ISA_VERSION
	.align		4
        /*0040*/ 	.byte	0x03, 0x5f
        /*0042*/ 	.short	0x0101


	//----- nvinfo : EIATTR_VRC_CTA_INIT_COUNT
	.align		4
        /*0044*/ 	.byte	0x02, 0x4a
	.zero		1
	.zero		1


	//----- nvinfo : EIATTR_EXIT_INSTR_OFFSETS
	.align		4
        /*0048*/ 	.byte	0x04, 0x1c
        /*004a*/ 	.short	(.L_21 - .L_20)


	//   ....[0]....
.L_20:
        /*004c*/ 	.word	0x00000120


	//----- nvinfo : EIATTR_CBANK_PARAM_SIZE
	.align		4
.L_21:
        /*0050*/ 	.byte	0x03, 0x19
        /*0052*/ 	.short	0x0018


	//----- nvinfo : EIATTR_PARAM_CBANK
	.align		4
        /*0054*/ 	.byte	0x04, 0x0a
        /*0056*/ 	.short	(.L_23 - .L_22)
	.align		4
.L_22:
        /*0058*/ 	.word	index@(.nv.constant0.gather_double4)
        /*005c*/ 	.short	0x0380
        /*005e*/ 	.short	0x0018


	//----- nvinfo : EIATTR_SW_WAR
	.align		4
.L_23:
        /*0060*/ 	.byte	0x04, 0x36
        /*0062*/ 	.short	(.L_25 - .L_24)
.L_24:
        /*0064*/ 	.word	0x00000008
.L_25:


//--------------------- .nv.info.gather_float4    --------------------------
	.section	.nv.info.gather_float4,"",@"SHT_CUDA_INFO"
	.sectionflags	@""
	.align	4


	//----- nvinfo : EIATTR_CUDA_API_VERSION
	.align		4
        /*0000*/ 	.byte	0x04, 0x37
        /*0002*/ 	.short	(.L_27 - .L_26)
.L_26:
        /*0004*/ 	.word	0x00000082


	//----- nvinfo : EIATTR_KPARAM_INFO
	.align		4
.L_27:
        /*0008*/ 	.byte	0x04, 0x17
        /*000a*/ 	.short	(.L_29 - .L_28)
.L_28:
        /*000c*/ 	.word	0x00000000
        /*0010*/ 	.short	0x0002
        /*0012*/ 	.short	0x0010
        /*0014*/ 	.byte	0x00, 0xf5, 0x21, 0x00


	//----- nvinfo : EIATTR_KPARAM_INFO
	.align		4
.L_29:
        /*0018*/ 	.byte	0x04, 0x17
        /*001a*/ 	.short	(.L_31 - .L_30)
.L_30:
        /*001c*/ 	.word	0x00000000
        /*0020*/ 	.short	0x0001
        /*0022*/ 	.short	0x0008
        /*0024*/ 	.byte	0x00, 0xf5, 0x21, 0x00


	//----- nvinfo : EIATTR_KPARAM_INFO
	.align		4
.L_31:
        /*0028*/ 	.byte	0x04, 0x17
        /*002a*/ 	.short	(.L_33 - .L_32)
.L_32:
        /*002c*/ 	.word	0x00000000
        /*0030*/ 	.short	0x0000
        /*0032*/ 	.short	0x0000
        /*0034*/ 	.byte	0x00, 0xf5, 0x21, 0x00


	//----- nvinfo : EIATTR_SPARSE_MMA_MASK
	.align		4
.L_33:
        /*0038*/ 	.byte	0x03, 0x50
        /*003a*/ 	.short	0x0000


	//----- nvinfo : EIATTR_MAXREG_COUNT
	.align		4
        /*003c*/ 	.byte	0x03, 0x1b
        /*003e*/ 	.short	0x00ff


	//----- nvinfo : EIATTR_MERCURY_ISA_VERSION
	.align		4
        /*0040*/ 	.byte	0x03, 0x5f
        /*0042*/ 	.short	0x0101


	//----- nvinfo : EIATTR_VRC_CTA_INIT_COUNT
	.align		4
        /*0044*/ 	.byte	0x02, 0x4a
	.zero		1
	.zero		1


	//----- nvinfo : EIATTR_EXIT_INSTR_OFFSETS
	.align		4
        /*0048*/ 	.byte	0x04, 0x1c
        /*004a*/ 	.short	(.L_35 - .L_34)


	//   ....[0]....
.L_34:
        /*004c*/ 	.word	0x00000100


	//----- nvinfo : EIATTR_CBANK_PARAM_SIZE
	.align		4
.L_35:
        /*0050*/ 	.byte	0x03, 0x19
        /*0052*/ 	.short	0x0018


	//----- nvinfo : EIATTR_PARAM_CBANK
	.align		4
        /*0054*/ 	.byte	0x04, 0x0a
        /*0056*/ 	.short	(.L_37 - .L_36)
	.align		4
.L_36:
        /*0058*/ 	.word	index@(.nv.constant0.gather_float4)
        /*005c*/ 	.short	0x0380
        /*005e*/ 	.short	0x0018


	//----- nvinfo : EIATTR_SW_WAR
	.align		4
.L_37:
        /*0060*/ 	.byte	0x04, 0x36
        /*0062*/ 	.short	(.L_39 - .L_38)
.L_38:
        /*0064*/ 	.word	0x00000008
.L_39:


//--------------------- .nv.callgraph             --------------------------
	.section	.nv.callgraph,"",@"SHT_CUDA_CALLGRAPH"
	.align	4
	.sectionentsize	8
	.align		4
        /*0000*/ 	.word	0x00000000
	.align		4
        /*0004*/ 	.word	0xffffffff
	.align		4
        /*0008*/ 	.word	0x00000000
	.align		4
        /*000c*/ 	.word	0xfffffffe
	.align		4
        /*0010*/ 	.word	0x00000000
	.align		4
        /*0014*/ 	.word	0xfffffffd
	.align		4
        /*0018*/ 	.word	0x00000000
	.align		4
        /*001c*/ 	.word	0xfffffffc


//--------------------- .text.gather_double4      --------------------------
	.section	.text.gather_double4,"ax",@progbits
	.align	128
        .global         gather_double4
        .type           gather_double4,@function
        .size           gather_double4,(.L_x_2 - gather_double4)
        .other          gather_double4,@"STO_CUDA_ENTRY STV_DEFAULT"
gather_double4:
.text.gather_double4:
[----:B------:R-:W-:Y:S01]  /*0000*/  LDC R1, c[0x0][0x37c] ;  /* 0x0000df00ff017b82 */ /* 0x000fe20000000800 */
[----:B------:R-:W0:Y:S07]  /*0010*/  S2R R17, SR_CTAID.X ;  /* 0x0000000000117919 */ /* 0x000e2e0000002500 */
[----:B------:R-:W0:Y:S01]  /*0020*/  LDC.64 R2, c[0x0][0x390] ;  /* 0x0000e400ff027b82 */ /* 0x000e220000000a00 */
[----:B------:R-:W1:Y:S01]  /*0030*/  LDCU.64 UR4, c[0x0][0x358] ;  /* 0x00006b00ff0477ac */ /* 0x000e620008000a00 */
[----:B------:R-:W2:Y:S01]  /*0040*/  S2R R0, SR_TID.X ;  /* 0x0000000000007919 */ /* 0x000ea20000002100 */
[----:B------:R-:W2:Y:S05]  /*0050*/  LDCU UR6, c[0x0][0x360] ;  /* 0x00006c00ff0677ac */ /* 0x000eaa0008000800 */
[----:B------:R-:W3:Y:S08]  /*0060*/  LDC.64 R14, c[0x0][0x388] ;  /* 0x0000e200ff0e7b82 */ /* 0x000ef00000000a00 */
[----:B------:R-:W4:Y:S01]  /*0070*/  LDC.64 R12, c[0x0][0x380] ;  /* 0x0000e000ff0c7b82 */ /* 0x000f220000000a00 */
[----:B0-----:R-:W-:-:S06]  /*0080*/  IMAD.WIDE.U32 R2, R17, 0x4, R2 ;  /* 0x0000000411027825 */ /* 0x001fcc00078e0002 */
[----:B-1----:R-:W2:Y:S02]  /*0090*/  LDG.E.CONSTANT R2, desc[UR4][R2.64] ;  /* 0x0000000402027981 */ /* 0x002ea4000c1e9900 */
[----:B--2---:R-:W-:-:S04]  /*00a0*/  IMAD R5, R2, UR6, R0 ;  /* 0x0000000602057c24 */ /* 0x004fc8000f8e0200 */
[----:B---3--:R-:W-:-:S05]  /*00b0*/  IMAD.WIDE.U32 R14, R5, 0x20, R14 ;  /* 0x00000020050e7825 */ /* 0x008fca00078e000e */
[----:B------:R-:W2:Y:S04]  /*00c0*/  LDG.E.128.CONSTANT R4, desc[UR4][R14.64] ;  /* 0x000000040e047981 */ /* 0x000ea8000c1e9d00 */
[----:B------:R-:W3:Y:S01]  /*00d0*/  LDG.E.128.CONSTANT R8, desc[UR4][R14.64+0x10] ;  /* 0x000010040e087981 */ /* 0x000ee2000c1e9d00 */
[----:B------:R-:W-:-:S04]  /*00e0*/  IMAD R17, R17, UR6, R0 ;  /* 0x0000000611117c24 */ /* 0x000fc8000f8e0200 */
[----:B----4-:R-:W-:-:S05]  /*00f0*/  IMAD.WIDE.U32 R12, R17, 0x20, R12 ;  /* 0x00000020110c7825 */ /* 0x010fca00078e000c */
[----:B--2---:R-:W-:Y:S04]  /*0100*/  STG.E.128 desc[UR4][R12.64], R4 ;  /* 0x000000040c007986 */ /* 0x004fe8000c101d04 */
[----:B---3--:R-:W-:Y:S01]  /*0110*/  STG.E.128 desc[UR4][R12.64+0x10], R8 ;  /* 0x000010080c007986 */ /* 0x008fe2000c101d04 */
[----:B------:R-:W-:Y:S05]  /*0120*/  EXIT ;  /* 0x000000000000794d */ /* 0x000fea0003800000 */
.L_x_0:
[----:B------:R-:W-:-:S00]  /*0130*/  BRA `(.L_x_0) ;  /* 0xfffffffc00fc7947 */ /* 0x000fc0000383ffff */
[----:B------:R-:W-:-:S00]  /*0140*/  NOP ;  /* 0x0000000000007918 */ /* 0x000fc00000000000 */
        /* <DEDUP_REMOVED lines=11> */
.L_x_2:


//--------------------- .text.gather_float4       --------------------------
	.section	.text.gather_float4,"ax",@progbits
	.align	128
        .global         gather_float4
        .type           gather_float4,@function
        .size           gather_float4,(.L_x_3 - gather_float4)
        .other          gather_float4,@"STO_CUDA_ENTRY STV_DEFAULT"
gather_float4:
.text.gather_float4:
[----:B------:R-:W-:Y:S01]  /*0000*/  LDC R1, c[0x0][0x37c] ;  /* 0x0000df00ff017b82 */ /* 0x000fe20000000800 */
[----:B------:R-:W0:Y:S07]  /*0010*/  S2R R9, SR_CTAID.X ;  /* 0x0000000000097919 */ /* 0x000e2e0000002500 */
[----:B------:R-:W0:Y:S01]  /*0020*/  LDC.64 R2, c[0x0][0x390] ;  /* 0x0000e400ff027b82 */ /* 0x000e220000000a00 */
[----:B------:R-:W1:Y:S01]  /*0030*/  LDCU.64 UR4, c[0x0][0x358] ;  /* 0x00006b00ff0477ac */ /* 0x000e620008000a00 */
[----:B------:R-:W2:Y:S06]  /*0040*/  S2R R0, SR_TID.X ;  /* 0x0000000000007919 */ /* 0x000eac0000002100 */
[----:B------:R-:W3:Y:S01]  /*0050*/  LDC.64 R6, c[0x0][0x388] ;  /* 0x0000e200ff067b82 */ /* 0x000ee20000000a00 */
[----:B0-----:R-:W-:-:S06]  /*0060*/  IMAD.WIDE.U32 R2, R9, 0x4, R2 ;  /* 0x0000000409027825 */ /* 0x001fcc00078e0002 */
[----:B-1----:R-:W2:Y:S01]  /*0070*/  LDG.E.CONSTANT R2, desc[UR4][R2.64] ;  /* 0x0000000402027981 */ /* 0x002ea2000c1e9900 */
[----:B------:R-:W2:Y:S02]  /*0080*/  LDCU UR6, c[0x0][0x360] ;  /* 0x00006c00ff0677ac */ /* 0x000ea40008000800 */
[----:B--2---:R-:W-:-:S04]  /*0090*/  IMAD R5, R2, UR6, R0 ;  /* 0x0000000602057c24 */ /* 0x004fc8000f8e0200 */
[----:B---3--:R-:W-:Y:S02]  /*00a0*/  IMAD.WIDE.U32 R6, R5, 0x10, R6 ;  /* 0x0000001005067825 */ /* 0x008fe400078e0006 */
[----:B------:R-:W0:Y:S03]  /*00b0*/  LDC.64 R4, c[0x0][0x380] ;  /* 0x0000e000ff047b82 */ /* 0x000e260000000a00 */
[----:B------:R-:W2:Y:S01]  /*00c0*/  LDG.E.128.CONSTANT R12, desc[UR4][R6.64] ;  /* 0x00000004060c7981 */ /* 0x000ea2000c1e9d00 */
[----:B------:R-:W-:-:S04]  /*00d0*/  IMAD R9, R9, UR6, R0 ;  /* 0x0000000609097c24 */ /* 0x000fc8000f8e0200 */
[----:B0-----:R-:W-:-:S05]  /*00e0*/  IMAD.WIDE.U32 R4, R9, 0x10, R4 ;  /* 0x0000001009047825 */ /* 0x001fca00078e0004 */
[----:B--2---:R-:W-:Y:S01]  /*00f0*/  STG.E.128 desc[UR4][R4.64], R12 ;  /* 0x0000000c04007986 */ /* 0x004fe2000c101d04 */
[----:B------:R-:W-:Y:S05]  /*0100*/  EXIT ;  /* 0x000000000000794d */ /* 0x000fea0003800000 */
.L_x_1:
        /* <DEDUP_REMOVED lines=15> */
.L_x_3:


//--------------------- .nv.shared.reserved.0     --------------------------
	.section	.nv.shared.reserved.0,"aw",@nobits
	.weak		__nv_reservedSMEM_offset_0_alias
	.size		__nv_reservedSMEM_offset_0_alias, 0, 64
	.other		__nv_reservedSMEM_offset_0_alias,@"STO_CUDA_RESERVED_SHARED STV_DEFAULT"
__nv_reservedSMEM_offset_0_alias:
	.zero		0
	.zero		64


//--------------------- .nv.constant0.gather_double4 --------------------------
	.section	.nv.constant0.gather_double4,"a",@progbits
	.sectionflags	@""
	.align	4
.nv.constant0.gather_double4:
	.zero		920


//--------------------- .nv.constant0.gather_float4 --------------------------
	.section	.nv.constant0.gather_float4,"a",@progbits
	.sectionflags	@""
	.align	4
.nv.constant0.gather_float4:
	.zero		920


//--------------------- SYMBOLS --------------------------

	.type		.nv.reservedSmem.offset0,@object
	.size		.nv.reservedSmem.offset0,0x4
